//
// Generated by NVIDIA NVVM Compiler
//
// Compiler Build ID: CL-36424714
// Cuda compilation tools, release 13.0, V13.0.88
// Based on NVVM 20.0.0
//

.version 9.0
.target sm_100
.address_size 64

	// .globl	topk_kway_pass2

.visible .entry topk_kway_pass2(
	.param .u64 .ptr .align 1 topk_kway_pass2_param_0,
	.param .u64 .ptr .align 1 topk_kway_pass2_param_1,
	.param .u64 .ptr .align 1 topk_kway_pass2_param_2,
	.param .u64 .ptr .align 1 topk_kway_pass2_param_3,
	.param .u32 topk_kway_pass2_param_4,
	.param .u32 topk_kway_pass2_param_5,
	.param .u32 topk_kway_pass2_param_6
)
{


	ret;

}


// ===== COMPILED SASS (sm_100) =====

	.target	sm_100

	.elftype	@"ET_EXEC"


//--------------------- .note.nv.tkinfo           --------------------------
	.section	.note.nv.tkinfo,"",@"SHT_NOTE"
	.sectionflags	@"SHF_NOTE_NV_TKINFO"
	.tkinfo
        /*0018*/ 	.word	0x00000002
        /*0030*/ 	.string	""
        /*0030*/ 	.string	"ptxas"
        /*0030*/ 	.string	"Cuda compilation tools, release 13.0, V13.0.88"
        /*0030*/ 	.string	"Build cuda_13.0.r13.0/compiler.36424714_0"
        /*0030*/ 	.string	"-arch sm_100 -m 64 "



//--------------------- .note.nv.cuinfo           --------------------------
	.section	.note.nv.cuinfo,"",@"SHT_NOTE"
	.sectionflags	@"SHF_NOTE_NV_CUINFO"
        /*0018*/ 	.short	0x0002
        /*001a*/ 	.short	0x0064
        /*001c*/ 	.short	0x0082
	.zero		2


//--------------------- .nv.info                  --------------------------
	.section	.nv.info,"",@"SHT_CUDA_INFO"
	.align	4


	//----- nvinfo : EIATTR_REGCOUNT
	.align		4
        /*0000*/ 	.byte	0x04, 0x2f
        /*0002*/ 	.short	(.L_1 - .L_0)
	.align		4
.L_0:
        /*0004*/ 	.word	index@(topk_kway_pass2)
        /*0008*/ 	.word	0x00000004


	//----- nvinfo : EIATTR_FRAME_SIZE
	.align		4
.L_1:
        /*000c*/ 	.byte	0x04, 0x11
        /*000e*/ 	.short	(.L_3 - .L_2)
	.align		4
.L_2:
        /*0010*/ 	.word	index@(topk_kway_pass2)
        /*0014*/ 	.word	0x00000000


	//----- nvinfo : EIATTR_MIN_STACK_SIZE
	.align		4
.L_3:
        /*0018*/ 	.byte	0x04, 0x12
        /*001a*/ 	.short	(.L_5 - .L_4)
	.align		4
.L_4:
        /*001c*/ 	.word	index@(topk_kway_pass2)
        /*0020*/ 	.word	0x00000000
.L_5:


//--------------------- .nv.compat                --------------------------
	.section	.nv.compat,"",@"SHT_CUDA_COMPAT_INFO"
	.align	4
        /*0000*/ 	.byte	0x02, 0x09, 0x00, 0x00, 0x02, 0x02, 0x01, 0x00, 0x02, 0x05, 0x05, 0x00, 0x03, 0x07, 0x01, 0x01
        /*0010*/ 	.byte	0x02, 0x03, 0x00, 0x00, 0x02, 0x06, 0x01, 0x00, 0x04, 0x0b, 0x08, 0x00, 0x09, 0x00, 0x00, 0x00
        /*0020*/ 	.byte	0x00, 0x00, 0x00, 0x00


//--------------------- .nv.info.topk_kway_pass2  --------------------------
	.section	.nv.info.topk_kway_pass2,"",@"SHT_CUDA_INFO"
	.sectionflags	@""
	.align	4


	//----- nvinfo : EIATTR_CUDA_API_VERSION
	.align		4
        /*0000*/ 	.byte	0x04, 0x37
        /*0002*/ 	.short	(.L_7 - .L_6)
.L_6:
        /*0004*/ 	.word	0x00000082


	//----- nvinfo : EIATTR_KPARAM_INFO
	.align		4
.L_7:
        /*0008*/ 	.byte	0x04, 0x17
        /*000a*/ 	.short	(.L_9 - .L_8)
.L_8:
        /*000c*/ 	.word	0x00000000
        /*0010*/ 	.short	0x0006
        /*0012*/ 	.short	0x0028
        /*0014*/ 	.byte	0x00, 0xf0, 0x11, 0x00


	//----- nvinfo : EIATTR_KPARAM_INFO
	.align		4
.L_9:
        /*0018*/ 	.byte	0x04, 0x17
        /*001a*/ 	.short	(.L_11 - .L_10)
.L_10:
        /*001c*/ 	.word	0x00000000
        /*0020*/ 	.short	0x0005
        /*0022*/ 	.short	0x0024
        /*0024*/ 	.byte	0x00, 0xf0, 0x11, 0x00


	//----- nvinfo : EIATTR_KPARAM_INFO
	.align		4
.L_11:
        /*0028*/ 	.byte	0x04, 0x17
        /*002a*/ 	.short	(.L_13 - .L_12)
.L_12:
        /*002c*/ 	.word	0x00000000
        /*0030*/ 	.short	0x0004
        /*0032*/ 	.short	0x0020
        /*0034*/ 	.byte	0x00, 0xf0, 0x11, 0x00


	//----- nvinfo : EIATTR_KPARAM_INFO
	.align		4
.L_13:
        /*0038*/ 	.byte	0x04, 0x17
        /*003a*/ 	.short	(.L_15 - .L_14)
.L_14:
        /*003c*/ 	.word	0x00000000
        /*0040*/ 	.short	0x0003
        /*0042*/ 	.short	0x0018
        /*0044*/ 	.byte	0x00, 0xf5, 0x21, 0x00


	//----- nvinfo : EIATTR_KPARAM_INFO
	.align		4
.L_15:
        /*0048*/ 	.byte	0x04, 0x17
        /*004a*/ 	.short	(.L_17 - .L_16)
.L_16:
        /*004c*/ 	.word	0x00000000
        /*0050*/ 	.short	0x0002
        /*0052*/ 	.short	0x0010
        /*0054*/ 	.byte	0x00, 0xf5, 0x21, 0x00


	//----- nvinfo : EIATTR_KPARAM_INFO
	.align		4
.L_17:
        /*0058*/ 	.byte	0x04, 0x17
        /*005a*/ 	.short	(.L_19 - .L_18)
.L_18:
        /*005c*/ 	.word	0x00000000
        /*0060*/ 	.short	0x0001
        /*0062*/ 	.short	0x0008
        /*0064*/ 	.byte	0x00, 0xf5, 0x21, 0x00


	//----- nvinfo : EIATTR_KPARAM_INFO
	.align		4
.L_19:
        /*0068*/ 	.byte	0x04, 0x17
        /*006a*/ 	.short	(.L_21 - .L_20)
.L_20:
        /*006c*/ 	.word	0x00000000
        /*0070*/ 	.short	0x0000
        /*0072*/ 	.short	0x0000
        /*0074*/ 	.byte	0x00, 0xf5, 0x21, 0x00


	//----- nvinfo : EIATTR_SPARSE_MMA_MASK
	.align		4
.L_21:
        /*0078*/ 	.byte	0x03, 0x50
        /*007a*/ 	.short	0x0000


	//----- nvinfo : EIATTR_MAXREG_COUNT
	.align		4
        /*007c*/ 	.byte	0x03, 0x1b
        /*007e*/ 	.short	0x00ff


	//----- nvinfo : EIATTR_MERCURY_ISA_VERSION
	.align		4
        /*0080*/ 	.byte	0x03, 0x5f
        /*0082*/ 	.short	0x0101


	//----- nvinfo : EIATTR_VRC_CTA_INIT_COUNT
	.align		4
        /*0084*/ 	.byte	0x02, 0x4a
	.zero		1
	.zero		1


	//----- nvinfo : EIATTR_EXIT_INSTR_OFFSETS
	.align		4
        /*0088*/ 	.byte	0x04, 0x1c
        /*008a*/ 	.short	(.L_23 - .L_22)


	//   ....[0]....
.L_22:
        /*008c*/ 	.word	0x00000010


	//----- nvinfo : EIATTR_CBANK_PARAM_SIZE
	.align		4
.L_23:
        /*0090*/ 	.byte	0x03, 0x19
        /*0092*/ 	.short	0x002c


	//----- nvinfo : EIATTR_PARAM_CBANK
	.align		4
        /*0094*/ 	.byte	0x04, 0x0a
        /*0096*/ 	.short	(.L_25 - .L_24)
	.align		4
.L_24:
        /*0098*/ 	.word	index@(.nv.constant0.topk_kway_pass2)
        /*009c*/ 	.short	0x0380
        /*009e*/ 	.short	0x002c


	//----- nvinfo : EIATTR_SW_WAR
	.align		4
.L_25:
        /*00a0*/ 	.byte	0x04, 0x36
        /*00a2*/ 	.short	(.L_27 - .L_26)
.L_26:
        /*00a4*/ 	.word	0x00000008
.L_27:


//--------------------- .nv.callgraph             --------------------------
	.section	.nv.callgraph,"",@"SHT_CUDA_CALLGRAPH"
	.align	4
	.sectionentsize	8
	.align		4
        /*0000*/ 	.word	0x00000000
	.align		4
        /*0004*/ 	.word	0xffffffff
	.align		4
        /*0008*/ 	.word	0x00000000
	.align		4
        /*000c*/ 	.word	0xfffffffe
	.align		4
        /*0010*/ 	.word	0x00000000
	.align		4
        /*0014*/ 	.word	0xfffffffd
	.align		4
        /*0018*/ 	.word	0x00000000
	.align		4
        /*001c*/ 	.word	0xfffffffc


//--------------------- .text.topk_kway_pass2     --------------------------
	.section	.text.topk_kway_pass2,"ax",@progbits
	.align	128
        .global         topk_kway_pass2
        .type           topk_kway_pass2,@function
        .size           topk_kway_pass2,(.L_x_1 - topk_kway_pass2)
        .other          topk_kway_pass2,@"STO_CUDA_ENTRY STV_DEFAULT"
topk_kway_pass2:
.text.topk_kway_pass2:
[----:B------:R-:W-:Y:S01]  /*0000*/  LDC R1, c[0x0][0x37c] ;  /* 0x0000df00ff017b82 */ /* 0x000fe20000000800 */
[----:B------:R-:W-:Y:S05]  /*0010*/  EXIT ;  /* 0x000000000000794d */ /* 0x000fea0003800000 */
.L_x_0:
[----:B------:R-:W-:-:S00]  /*0020*/  BRA `(.L_x_0) ;  /* 0xfffffffc00fc7947 */ /* 0x000fc0000383ffff */
[----:B------:R-:W-:-:S00]  /*0030*/  NOP ;  /* 0x0000000000007918 */ /* 0x000fc00000000000 */
        /* <DEDUP_REMOVED lines=12> */
.L_x_1:


//--------------------- .nv.shared.reserved.0     --------------------------
	.section	.nv.shared.reserved.0,"aw",@nobits
	.weak		__nv_reservedSMEM_offset_0_alias
	.size		__nv_reservedSMEM_offset_0_alias, 0, 64
	.other		__nv_reservedSMEM_offset_0_alias,@"STO_CUDA_RESERVED_SHARED STV_DEFAULT"
__nv_reservedSMEM_offset_0_alias:
	.zero		0
	.zero		64


//--------------------- .nv.constant0.topk_kway_pass2 --------------------------
	.section	.nv.constant0.topk_kway_pass2,"a",@progbits
	.sectionflags	@""
	.align	4
.nv.constant0.topk_kway_pass2:
	.zero		940


//--------------------- SYMBOLS --------------------------

	.type		.nv.reservedSmem.offset0,@object
	.size		.nv.reservedSmem.offset0,0x4
